//
// Generated by NVIDIA NVVM Compiler
//
// Compiler Build ID: CL-36424714
// Cuda compilation tools, release 13.0, V13.0.88
// Based on NVVM 20.0.0
//

.version 9.0
.target sm_100
.address_size 64

	// .globl	_Z14MatrixMultKern6MatrixS_S_

.visible .entry _Z14MatrixMultKern6MatrixS_S_(
	.param .align 8 .b8 _Z14MatrixMultKern6MatrixS_S__param_0[16],
	.param .align 8 .b8 _Z14MatrixMultKern6MatrixS_S__param_1[16],
	.param .align 8 .b8 _Z14MatrixMultKern6MatrixS_S__param_2[16]
)
{
	.reg .pred 	%p<13>;
	.reg .b32 	%r<42>;
	.reg .b32 	%f<68>;
	.reg .b64 	%rd<53>;

	ld.param.u32 	%r3, [_Z14MatrixMultKern6MatrixS_S__param_2];
	ld.param.u64 	%rd3, [_Z14MatrixMultKern6MatrixS_S__param_2+8];
	ld.param.u32 	%r2, [_Z14MatrixMultKern6MatrixS_S__param_1];
	ld.param.v2.u32 	{%r1, %r21}, [_Z14MatrixMultKern6MatrixS_S__param_0];
	ld.param.u64 	%rd7, [_Z14MatrixMultKern6MatrixS_S__param_1+8];
	ld.param.u64 	%rd8, [_Z14MatrixMultKern6MatrixS_S__param_0+8];
	cvta.to.global.u64 	%rd1, %rd8;
	cvta.to.global.u64 	%rd2, %rd7;
	mov.u32 	%r22, %ctaid.x;
	mov.u32 	%r23, %ntid.x;
	mov.u32 	%r24, %tid.x;
	mad.lo.s32 	%r4, %r22, %r23, %r24;
	mov.u32 	%r25, %ctaid.y;
	mov.u32 	%r26, %ntid.y;
	mov.u32 	%r27, %tid.y;
	mad.lo.s32 	%r5, %r25, %r26, %r27;
	setp.ge.s32 	%p1, %r5, %r21;
	setp.ge.s32 	%p2, %r4, %r2;
	or.pred  	%p3, %p1, %p2;
	@%p3 bra 	$L__BB0_14;
	setp.lt.s32 	%p4, %r1, 1;
	mov.f32 	%f67, 0f00000000;
	@%p4 bra 	$L__BB0_13;
	mul.lo.s32 	%r6, %r1, %r5;
	and.b32  	%r7, %r1, 7;
	setp.lt.u32 	%p5, %r1, 8;
	mov.f32 	%f67, 0f00000000;
	mov.b32 	%r40, 0;
	@%p5 bra 	$L__BB0_5;
	and.b32  	%r40, %r1, 2147483640;
	neg.s32 	%r38, %r40;
	shl.b32 	%r10, %r2, 3;
	mul.wide.u32 	%rd9, %r6, 4;
	add.s64 	%rd10, %rd9, %rd1;
	add.s64 	%rd52, %rd10, 16;
	mov.f32 	%f67, 0f00000000;
	mul.wide.s32 	%rd13, %r2, 4;
	mov.u32 	%r37, %r4;
$L__BB0_4:
	.pragma "nounroll";
	ld.global.f32 	%f17, [%rd52+-16];
	mul.wide.s32 	%rd11, %r37, 4;
	add.s64 	%rd12, %rd2, %rd11;
	ld.global.f32 	%f18, [%rd12];
	fma.rn.f32 	%f19, %f17, %f18, %f67;
	ld.global.f32 	%f20, [%rd52+-12];
	add.s64 	%rd14, %rd12, %rd13;
	ld.global.f32 	%f21, [%rd14];
	fma.rn.f32 	%f22, %f20, %f21, %f19;
	ld.global.f32 	%f23, [%rd52+-8];
	add.s64 	%rd15, %rd14, %rd13;
	ld.global.f32 	%f24, [%rd15];
	fma.rn.f32 	%f25, %f23, %f24, %f22;
	ld.global.f32 	%f26, [%rd52+-4];
	add.s64 	%rd16, %rd15, %rd13;
	ld.global.f32 	%f27, [%rd16];
	fma.rn.f32 	%f28, %f26, %f27, %f25;
	ld.global.f32 	%f29, [%rd52];
	add.s64 	%rd17, %rd16, %rd13;
	ld.global.f32 	%f30, [%rd17];
	fma.rn.f32 	%f31, %f29, %f30, %f28;
	ld.global.f32 	%f32, [%rd52+4];
	add.s64 	%rd18, %rd17, %rd13;
	ld.global.f32 	%f33, [%rd18];
	fma.rn.f32 	%f34, %f32, %f33, %f31;
	ld.global.f32 	%f35, [%rd52+8];
	add.s64 	%rd19, %rd18, %rd13;
	ld.global.f32 	%f36, [%rd19];
	fma.rn.f32 	%f37, %f35, %f36, %f34;
	ld.global.f32 	%f38, [%rd52+12];
	add.s64 	%rd20, %rd19, %rd13;
	ld.global.f32 	%f39, [%rd20];
	fma.rn.f32 	%f67, %f38, %f39, %f37;
	add.s32 	%r38, %r38, 8;
	add.s32 	%r37, %r37, %r10;
	add.s64 	%rd52, %rd52, 32;
	setp.ne.s32 	%p6, %r38, 0;
	@%p6 bra 	$L__BB0_4;
$L__BB0_5:
	setp.eq.s32 	%p7, %r7, 0;
	@%p7 bra 	$L__BB0_13;
	and.b32  	%r16, %r1, 3;
	setp.lt.u32 	%p8, %r7, 4;
	@%p8 bra 	$L__BB0_8;
	add.s32 	%r29, %r40, %r6;
	mul.wide.u32 	%rd21, %r29, 4;
	add.s64 	%rd22, %rd1, %rd21;
	ld.global.f32 	%f41, [%rd22];
	mad.lo.s32 	%r30, %r40, %r2, %r4;
	mul.wide.s32 	%rd23, %r30, 4;
	add.s64 	%rd24, %rd2, %rd23;
	ld.global.f32 	%f42, [%rd24];
	fma.rn.f32 	%f43, %f41, %f42, %f67;
	cvt.u64.u32 	%rd25, %r6;
	cvt.u64.u32 	%rd26, %r40;
	add.s64 	%rd27, %rd26, %rd25;
	shl.b64 	%rd28, %rd27, 2;
	add.s64 	%rd29, %rd1, %rd28;
	ld.global.f32 	%f44, [%rd29+4];
	mul.wide.s32 	%rd30, %r2, 4;
	add.s64 	%rd31, %rd24, %rd30;
	ld.global.f32 	%f45, [%rd31];
	fma.rn.f32 	%f46, %f44, %f45, %f43;
	ld.global.f32 	%f47, [%rd29+8];
	add.s64 	%rd32, %rd31, %rd30;
	ld.global.f32 	%f48, [%rd32];
	fma.rn.f32 	%f49, %f47, %f48, %f46;
	ld.global.f32 	%f50, [%rd29+12];
	add.s64 	%rd33, %rd32, %rd30;
	ld.global.f32 	%f51, [%rd33];
	fma.rn.f32 	%f67, %f50, %f51, %f49;
	add.s32 	%r40, %r40, 4;
$L__BB0_8:
	setp.eq.s32 	%p9, %r16, 0;
	@%p9 bra 	$L__BB0_13;
	setp.eq.s32 	%p10, %r16, 1;
	@%p10 bra 	$L__BB0_11;
	add.s32 	%r31, %r40, %r6;
	mul.wide.u32 	%rd34, %r31, 4;
	add.s64 	%rd35, %rd1, %rd34;
	ld.global.f32 	%f53, [%rd35];
	mad.lo.s32 	%r32, %r40, %r2, %r4;
	mul.wide.s32 	%rd36, %r32, 4;
	add.s64 	%rd37, %rd2, %rd36;
	ld.global.f32 	%f54, [%rd37];
	fma.rn.f32 	%f55, %f53, %f54, %f67;
	cvt.u64.u32 	%rd38, %r6;
	cvt.u64.u32 	%rd39, %r40;
	add.s64 	%rd40, %rd39, %rd38;
	shl.b64 	%rd41, %rd40, 2;
	add.s64 	%rd42, %rd1, %rd41;
	ld.global.f32 	%f56, [%rd42+4];
	mul.wide.s32 	%rd43, %r2, 4;
	add.s64 	%rd44, %rd37, %rd43;
	ld.global.f32 	%f57, [%rd44];
	fma.rn.f32 	%f67, %f56, %f57, %f55;
	add.s32 	%r40, %r40, 2;
$L__BB0_11:
	and.b32  	%r33, %r1, 1;
	setp.eq.b32 	%p11, %r33, 1;
	not.pred 	%p12, %p11;
	@%p12 bra 	$L__BB0_13;
	add.s32 	%r34, %r40, %r6;
	mul.wide.u32 	%rd45, %r34, 4;
	add.s64 	%rd46, %rd1, %rd45;
	ld.global.f32 	%f58, [%rd46];
	mad.lo.s32 	%r35, %r40, %r2, %r4;
	mul.wide.s32 	%rd47, %r35, 4;
	add.s64 	%rd48, %rd2, %rd47;
	ld.global.f32 	%f59, [%rd48];
	fma.rn.f32 	%f67, %f58, %f59, %f67;
$L__BB0_13:
	mad.lo.s32 	%r36, %r3, %r5, %r4;
	cvta.to.global.u64 	%rd49, %rd3;
	mul.wide.s32 	%rd50, %r36, 4;
	add.s64 	%rd51, %rd49, %rd50;
	st.global.f32 	[%rd51], %f67;
$L__BB0_14:
	ret;

}


// ===== COMPILED SASS (sm_100) =====

	.target	sm_100

	.elftype	@"ET_EXEC"


//--------------------- .note.nv.tkinfo           --------------------------
	.section	.note.nv.tkinfo,"",@"SHT_NOTE"
	.sectionflags	@"SHF_NOTE_NV_TKINFO"
	.tkinfo
        /*0018*/ 	.word	0x00000002
        /*0030*/ 	.string	""
        /*0030*/ 	.string	"ptxas"
        /*0030*/ 	.string	"Cuda compilation tools, release 13.0, V13.0.88"
        /*0030*/ 	.string	"Build cuda_13.0.r13.0/compiler.36424714_0"
        /*0030*/ 	.string	"-arch sm_100 -m 64 "



//--------------------- .note.nv.cuinfo           --------------------------
	.section	.note.nv.cuinfo,"",@"SHT_NOTE"
	.sectionflags	@"SHF_NOTE_NV_CUINFO"
        /*0018*/ 	.short	0x0002
        /*001a*/ 	.short	0x0064
        /*001c*/ 	.short	0x0082
	.zero		2


//--------------------- .nv.info                  --------------------------
	.section	.nv.info,"",@"SHT_CUDA_INFO"
	.align	4


	//----- nvinfo : EIATTR_REGCOUNT
	.align		4
        /*0000*/ 	.byte	0x04, 0x2f
        /*0002*/ 	.short	(.L_1 - .L_0)
	.align		4
.L_0:
        /*0004*/ 	.word	index@(_Z14MatrixMultKern6MatrixS_S_)
        /*0008*/ 	.word	0x00000020


	//----- nvinfo : EIATTR_FRAME_SIZE
	.align		4
.L_1:
        /*000c*/ 	.byte	0x04, 0x11
        /*000e*/ 	.short	(.L_3 - .L_2)
	.align		4
.L_2:
        /*0010*/ 	.word	index@(_Z14MatrixMultKern6MatrixS_S_)
        /*0014*/ 	.word	0x00000000


	//----- nvinfo : EIATTR_MIN_STACK_SIZE
	.align		4
.L_3:
        /*0018*/ 	.byte	0x04, 0x12
        /*001a*/ 	.short	(.L_5 - .L_4)
	.align		4
.L_4:
        /*001c*/ 	.word	index@(_Z14MatrixMultKern6MatrixS_S_)
        /*0020*/ 	.word	0x00000000
.L_5:


//--------------------- .nv.compat                --------------------------
	.section	.nv.compat,"",@"SHT_CUDA_COMPAT_INFO"
	.align	4
        /*0000*/ 	.byte	0x02, 0x09, 0x00, 0x00, 0x02, 0x02, 0x01, 0x00, 0x02, 0x05, 0x05, 0x00, 0x03, 0x07, 0x01, 0x01
        /*0010*/ 	.byte	0x02, 0x03, 0x00, 0x00, 0x02, 0x06, 0x01, 0x00, 0x04, 0x0b, 0x08, 0x00, 0x09, 0x00, 0x00, 0x00
        /*0020*/ 	.byte	0x00, 0x00, 0x00, 0x00


//--------------------- .nv.info._Z14MatrixMultKern6MatrixS_S_ --------------------------
	.section	.nv.info._Z14MatrixMultKern6MatrixS_S_,"",@"SHT_CUDA_INFO"
	.sectionflags	@""
	.align	4


	//----- nvinfo : EIATTR_CUDA_API_VERSION
	.align		4
        /*0000*/ 	.byte	0x04, 0x37
        /*0002*/ 	.short	(.L_7 - .L_6)
.L_6:
        /*0004*/ 	.word	0x00000082


	//----- nvinfo : EIATTR_KPARAM_INFO
	.align		4
.L_7:
        /*0008*/ 	.byte	0x04, 0x17
        /*000a*/ 	.short	(.L_9 - .L_8)
.L_8:
        /*000c*/ 	.word	0x00000000
        /*0010*/ 	.short	0x0002
        /*0012*/ 	.short	0x0020
        /*0014*/ 	.byte	0x00, 0xf0, 0x41, 0x00


	//----- nvinfo : EIATTR_KPARAM_INFO
	.align		4
.L_9:
        /*0018*/ 	.byte	0x04, 0x17
        /*001a*/ 	.short	(.L_11 - .L_10)
.L_10:
        /*001c*/ 	.word	0x00000000
        /*0020*/ 	.short	0x0001
        /*0022*/ 	.short	0x0010
        /*0024*/ 	.byte	0x00, 0xf0, 0x41, 0x00


	//----- nvinfo : EIATTR_KPARAM_INFO
	.align		4
.L_11:
        /*0028*/ 	.byte	0x04, 0x17
        /*002a*/ 	.short	(.L_13 - .L_12)
.L_12:
        /*002c*/ 	.word	0x00000000
        /*0030*/ 	.short	0x0000
        /*0032*/ 	.short	0x0000
        /*0034*/ 	.byte	0x00, 0xf0, 0x41, 0x00


	//----- nvinfo : EIATTR_SPARSE_MMA_MASK
	.align		4
.L_13:
        /*0038*/ 	.byte	0x03, 0x50
        /*003a*/ 	.short	0x0000


	//----- nvinfo : EIATTR_MAXREG_COUNT
	.align		4
        /*003c*/ 	.byte	0x03, 0x1b
        /*003e*/ 	.short	0x00ff


	//----- nvinfo : EIATTR_MERCURY_ISA_VERSION
	.align		4
        /*0040*/ 	.byte	0x03, 0x5f
        /*0042*/ 	.short	0x0101


	//----- nvinfo : EIATTR_VRC_CTA_INIT_COUNT
	.align		4
        /*0044*/ 	.byte	0x02, 0x4a
	.zero		1
	.zero		1


	//----- nvinfo : EIATTR_EXIT_INSTR_OFFSETS
	.align		4
        /*0048*/ 	.byte	0x04, 0x1c
        /*004a*/ 	.short	(.L_15 - .L_14)


	//   ....[0]....
.L_14:
        /*004c*/ 	.word	0x000000d0


	//   ....[1]....
        /*0050*/ 	.word	0x00000900


	//----- nvinfo : EIATTR_CBANK_PARAM_SIZE
	.align		4
.L_15:
        /*0054*/ 	.byte	0x03, 0x19
        /*0056*/ 	.short	0x0030


	//----- nvinfo : EIATTR_PARAM_CBANK
	.align		4
        /*0058*/ 	.byte	0x04, 0x0a
        /*005a*/ 	.short	(.L_17 - .L_16)
	.align		4
.L_16:
        /*005c*/ 	.word	index@(.nv.constant0._Z14MatrixMultKern6MatrixS_S_)
        /*0060*/ 	.short	0x0380
        /*0062*/ 	.short	0x0030


	//----- nvinfo : EIATTR_SW_WAR
	.align		4
.L_17:
        /*0064*/ 	.byte	0x04, 0x36
        /*0066*/ 	.short	(.L_19 - .L_18)
.L_18:
        /*0068*/ 	.word	0x00000008
.L_19:


//--------------------- .nv.callgraph             --------------------------
	.section	.nv.callgraph,"",@"SHT_CUDA_CALLGRAPH"
	.align	4
	.sectionentsize	8
	.align		4
        /*0000*/ 	.word	0x00000000
	.align		4
        /*0004*/ 	.word	0xffffffff
	.align		4
        /*0008*/ 	.word	0x00000000
	.align		4
        /*000c*/ 	.word	0xfffffffe
	.align		4
        /*0010*/ 	.word	0x00000000
	.align		4
        /*0014*/ 	.word	0xfffffffd
	.align		4
        /*0018*/ 	.word	0x00000000
	.align		4
        /*001c*/ 	.word	0xfffffffc


//--------------------- .text._Z14MatrixMultKern6MatrixS_S_ --------------------------
	.section	.text._Z14MatrixMultKern6MatrixS_S_,"ax",@progbits
	.align	128
        .global         _Z14MatrixMultKern6MatrixS_S_
        .type           _Z14MatrixMultKern6MatrixS_S_,@function
        .size           _Z14MatrixMultKern6MatrixS_S_,(.L_x_5 - _Z14MatrixMultKern6MatrixS_S_)
        .other          _Z14MatrixMultKern6MatrixS_S_,@"STO_CUDA_ENTRY STV_DEFAULT"
_Z14MatrixMultKern6MatrixS_S_:
.text._Z14MatrixMultKern6MatrixS_S_:
[----:B------:R-:W-:Y:S01]  /*0000*/  LDC R1, c[0x0][0x37c] ;  /* 0x0000df00ff017b82 */ /* 0x000fe20000000800 */
[----:B------:R-:W0:Y:S07]  /*0010*/  S2R R3, SR_TID.X ;  /* 0x0000000000037919 */ /* 0x000e2e0000002100 */
[----:B------:R-:W0:Y:S01]  /*0020*/  S2UR UR4, SR_CTAID.X ;  /* 0x00000000000479c3 */ /* 0x000e220000002500 */
[----:B------:R-:W1:Y:S01]  /*0030*/  LDCU UR6, c[0x0][0x384] ;  /* 0x00007080ff0677ac */ /* 0x000e620008000800 */
[----:B------:R-:W2:Y:S06]  /*0040*/  S2R R2, SR_TID.Y ;  /* 0x0000000000027919 */ /* 0x000eac0000002200 */
[----:B------:R-:W0:Y:S08]  /*0050*/  LDC R0, c[0x0][0x360] ;  /* 0x0000d800ff007b82 */ /* 0x000e300000000800 */
[----:B------:R-:W2:Y:S08]  /*0060*/  S2UR UR5, SR_CTAID.Y ;  /* 0x00000000000579c3 */ /* 0x000eb00000002600 */
[----:B------:R-:W2:Y:S08]  /*0070*/  LDC R19, c[0x0][0x364] ;  /* 0x0000d900ff137b82 */ /* 0x000eb00000000800 */
[----:B------:R-:W3:Y:S01]  /*0080*/  LDC R17, c[0x0][0x390] ;  /* 0x0000e400ff117b82 */ /* 0x000ee20000000800 */
[----:B0-----:R-:W-:-:S02]  /*0090*/  IMAD R0, R0, UR4, R3 ;  /* 0x0000000400007c24 */ /* 0x001fc4000f8e0203 */
[----:B--2---:R-:W-:-:S03]  /*00a0*/  IMAD R19, R19, UR5, R2 ;  /* 0x0000000513137c24 */ /* 0x004fc6000f8e0202 */
[----:B---3--:R-:W-:-:S04]  /*00b0*/  ISETP.GE.AND P0, PT, R0, R17, PT ;  /* 0x000000110000720c */ /* 0x008fc80003f06270 */
[----:B-1----:R-:W-:-:S13]  /*00c0*/  ISETP.GE.OR P0, PT, R19, UR6, P0 ;  /* 0x0000000613007c0c */ /* 0x002fda0008706670 */
[----:B------:R-:W-:Y:S05]  /*00d0*/  @P0 EXIT ;  /* 0x000000000000094d */ /* 0x000fea0003800000 */
[----:B------:R-:W0:Y:S01]  /*00e0*/  LDC R16, c[0x0][0x380] ;  /* 0x0000e000ff107b82 */ /* 0x000e220000000800 */
[----:B------:R-:W1:Y:S01]  /*00f0*/  LDCU.64 UR4, c[0x0][0x358] ;  /* 0x00006b00ff0477ac */ /* 0x000e620008000a00 */
[----:B------:R-:W-:Y:S01]  /*0100*/  HFMA2 R24, -RZ, RZ, 0, 0 ;  /* 0x00000000ff187431 */ /* 0x000fe200000001ff */
[----:B0-----:R-:W-:-:S13]  /*0110*/  ISETP.GE.AND P0, PT, R16, 0x1, PT ;  /* 0x000000011000780c */ /* 0x001fda0003f06270 */
[----:B-1----:R-:W-:Y:S05]  /*0120*/  @!P0 BRA `(.L_x_0) ;  /* 0x0000000400e08947 */ /* 0x002fea0003800000 */
[C---:B------:R-:W-:Y:S01]  /*0130*/  ISETP.GE.U32.AND P1, PT, R16.reuse, 0x8, PT ;  /* 0x000000081000780c */ /* 0x040fe20003f26070 */
[----:B------:R-:W-:Y:S01]  /*0140*/  IMAD R20, R19, R16, RZ ;  /* 0x0000001013147224 */ /* 0x000fe200078e02ff */
[----:B------:R-:W-:Y:S02]  /*0150*/  LOP3.LUT R27, R16, 0x7, RZ, 0xc0, !PT ;  /* 0x00000007101b7812 */ /* 0x000fe400078ec0ff */
[----:B------:R-:W-:Y:S02]  /*0160*/  MOV R24, RZ ;  /* 0x000000ff00187202 */ /* 0x000fe40000000f00 */
[----:B------:R-:W-:Y:S02]  /*0170*/  ISETP.NE.AND P0, PT, R27, RZ, PT ;  /* 0x000000ff1b00720c */ /* 0x000fe40003f05270 */
[----:B------:R-:W-:-:S05]  /*0180*/  MOV R21, RZ ;  /* 0x000000ff00157202 */ /* 0x000fca0000000f00 */
[----:B------:R-:W-:Y:S06]  /*0190*/  @!P1 BRA `(.L_x_1) ;  /* 0x0000000000c49947 */ /* 0x000fec0003800000 */
[----:B------:R-:W0:Y:S01]  /*01a0*/  LDC.64 R2, c[0x0][0x388] ;  /* 0x0000e200ff027b82 */ /* 0x000e220000000a00 */
[----:B------:R-:W-:Y:S02]  /*01b0*/  LOP3.LUT R21, R16, 0x7ffffff8, RZ, 0xc0, !PT ;  /* 0x7ffffff810157812 */ /* 0x000fe400078ec0ff */
[----:B------:R-:W-:Y:S02]  /*01c0*/  MOV R24, RZ ;  /* 0x000000ff00187202 */ /* 0x000fe40000000f00 */
[----:B------:R-:W-:Y:S02]  /*01d0*/  MOV R18, R0 ;  /* 0x0000000000127202 */ /* 0x000fe40000000f00 */
[----:B------:R-:W-:Y:S01]  /*01e0*/  IADD3 R22, PT, PT, -R21, RZ, RZ ;  /* 0x000000ff15167210 */ /* 0x000fe20007ffe1ff */
[----:B0-----:R-:W-:-:S03]  /*01f0*/  IMAD.WIDE.U32 R2, R20, 0x4, R2 ;  /* 0x0000000414027825 */ /* 0x001fc600078e0002 */
[----:B------:R-:W-:-:S04]  /*0200*/  IADD3 R4, P1, PT, R2, 0x10, RZ ;  /* 0x0000001002047810 */ /* 0x000fc80007f3e0ff */
[----:B------:R-:W-:-:S09]  /*0210*/  IADD3.X R5, PT, PT, RZ, R3, RZ, P1, !PT ;  /* 0x00000003ff057210 */ /* 0x000fd20000ffe4ff */
.L_x_2:
[----:B------:R-:W0:Y:S01]  /*0220*/  LDC.64 R14, c[0x0][0x398] ;  /* 0x0000e600ff0e7b82 */ /* 0x000e220000000a00 */
[----:B------:R-:W-:Y:S02]  /*0230*/  MOV R2, R4 ;  /* 0x0000000400027202 */ /* 0x000fe40000000f00 */
[----:B------:R-:W-:-:S05]  /*0240*/  MOV R3, R5 ;  /* 0x0000000500037202 */ /* 0x000fca0000000f00 */
[----:B------:R-:W2:Y:S04]  /*0250*/  LDG.E R25, desc[UR4][R2.64+-0x10] ;  /* 0xfffff00402197981 */ /* 0x000ea8000c1e1900 */
[----:B------:R-:W3:Y:S04]  /*0260*/  LDG.E R23, desc[UR4][R2.64+-0xc] ;  /* 0xfffff40402177981 */ /* 0x000ee8000c1e1900 */
[----:B------:R-:W4:Y:S04]  /*0270*/  LDG.E R29, desc[UR4][R2.64+-0x8] ;  /* 0xfffff804021d7981 */ /* 0x000f28000c1e1900 */
[----:B------:R-:W5:Y:S01]  /*0280*/  LDG.E R28, desc[UR4][R2.64+-0x4] ;  /* 0xfffffc04021c7981 */ /* 0x000f62000c1e1900 */
[----:B0-----:R-:W-:-:S05]  /*0290*/  IMAD.WIDE R14, R18, 0x4, R14 ;  /* 0x00000004120e7825 */ /* 0x001fca00078e020e */
[----:B------:R0:W2:Y:S01]  /*02a0*/  LDG.E R26, desc[UR4][R14.64] ;  /* 0x000000040e1a7981 */ /* 0x0000a2000c1e1900 */
[----:B------:R-:W-:-:S04]  /*02b0*/  IMAD.WIDE R12, R17, 0x4, R14 ;  /* 0x00000004110c7825 */ /* 0x000fc800078e020e */
[C---:B------:R-:W-:Y:S02]  /*02c0*/  IMAD.WIDE R4, R17.reuse, 0x4, R12 ;  /* 0x0000000411047825 */ /* 0x040fe400078e020c */
[----:B------:R-:W3:Y:S02]  /*02d0*/  LDG.E R12, desc[UR4][R12.64] ;  /* 0x000000040c0c7981 */ /* 0x000ee4000c1e1900 */
[C---:B------:R-:W-:Y:S02]  /*02e0*/  IMAD.WIDE R8, R17.reuse, 0x4, R4 ;  /* 0x0000000411087825 */ /* 0x040fe400078e0204 */
[----:B------:R-:W4:Y:S02]  /*02f0*/  LDG.E R4, desc[UR4][R4.64] ;  /* 0x0000000404047981 */ /* 0x000f24000c1e1900 */
[C---:B------:R-:W-:Y:S02]  /*0300*/  IMAD.WIDE R6, R17.reuse, 0x4, R8 ;  /* 0x0000000411067825 */ /* 0x040fe400078e0208 */
[----:B------:R-:W5:Y:S02]  /*0310*/  LDG.E R8, desc[UR4][R8.64] ;  /* 0x0000000408087981 */ /* 0x000f64000c1e1900 */
[----:B------:R-:W-:-:S02]  /*0320*/  IMAD.WIDE R10, R17, 0x4, R6 ;  /* 0x00000004110a7825 */ /* 0x000fc400078e0206 */
[----:B------:R-:W5:Y:S04]  /*0330*/  LDG.E R5, desc[UR4][R2.64] ;  /* 0x0000000402057981 */ /* 0x000f68000c1e1900 */
[----:B------:R-:W5:Y:S01]  /*0340*/  LDG.E R6, desc[UR4][R6.64] ;  /* 0x0000000406067981 */ /* 0x000f62000c1e1900 */
[----:B0-----:R-:W-:-:S03]  /*0350*/  IMAD.WIDE R14, R17, 0x4, R10 ;  /* 0x00000004110e7825 */ /* 0x001fc600078e020a */
[----:B------:R-:W5:Y:S04]  /*0360*/  LDG.E R10, desc[UR4][R10.64] ;  /* 0x000000040a0a7981 */ /* 0x000f68000c1e1900 */
[----:B------:R-:W5:Y:S04]  /*0370*/  LDG.E R13, desc[UR4][R14.64] ;  /* 0x000000040e0d7981 */ /* 0x000f68000c1e1900 */
[----:B------:R-:W5:Y:S04]  /*0380*/  LDG.E R7, desc[UR4][R2.64+0x4] ;  /* 0x0000040402077981 */ /* 0x000f68000c1e1900 */
[----:B------:R-:W5:Y:S01]  /*0390*/  LDG.E R9, desc[UR4][R2.64+0xc] ;  /* 0x00000c0402097981 */ /* 0x000f62000c1e1900 */
[----:B--2---:R-:W-:Y:S01]  /*03a0*/  FFMA R26, R25, R26, R24 ;  /* 0x0000001a191a7223 */ /* 0x004fe20000000018 */
[----:B------:R-:W-:-:S02]  /*03b0*/  IMAD.WIDE R24, R17, 0x4, R14 ;  /* 0x0000000411187825 */ /* 0x000fc400078e020e */
[----:B------:R-:W2:Y:S04]  /*03c0*/  LDG.E R14, desc[UR4][R2.64+0x8] ;  /* 0x00000804020e7981 */ /* 0x000ea8000c1e1900 */
[----:B------:R-:W2:Y:S01]  /*03d0*/  LDG.E R24, desc[UR4][R24.64] ;  /* 0x0000000418187981 */ /* 0x000ea2000c1e1900 */
[----:B---3--:R-:W-:Y:S01]  /*03e0*/  FFMA R12, R23, R12, R26 ;  /* 0x0000000c170c7223 */ /* 0x008fe2000000001a */
[----:B------:R-:W-:-:S03]  /*03f0*/  IADD3 R22, PT, PT, R22, 0x8, RZ ;  /* 0x0000000816167810 */ /* 0x000fc60007ffe0ff */
[----:B----4-:R-:W-:Y:S01]  /*0400*/  FFMA R29, R29, R4, R12 ;  /* 0x000000041d1d7223 */ /* 0x010fe2000000000c */
[----:B------:R-:W-:-:S03]  /*0410*/  ISETP.NE.AND P1, PT, R22, RZ, PT ;  /* 0x000000ff1600720c */ /* 0x000fc60003f25270 */
[----:B-----5:R-:W-:Y:S01]  /*0420*/  FFMA R8, R28, R8, R29 ;  /* 0x000000081c087223 */ /* 0x020fe2000000001d */
[----:B------:R-:W-:-:S03]  /*0430*/  IADD3 R4, P2, PT, R2, 0x20, RZ ;  /* 0x0000002002047810 */ /* 0x000fc60007f5e0ff */
[----:B------:R-:W-:Y:S01]  /*0440*/  FFMA R6, R5, R6, R8 ;  /* 0x0000000605067223 */ /* 0x000fe20000000008 */
[----:B------:R-:W-:Y:S02]  /*0450*/  IADD3.X R5, PT, PT, RZ, R3, RZ, P2, !PT ;  /* 0x00000003ff057210 */ /* 0x000fe400017fe4ff */
[----:B------:R-:W-:Y:S01]  /*0460*/  LEA R18, R17, R18, 0x3 ;  /* 0x0000001211127211 */ /* 0x000fe200078e18ff */
[----:B------:R-:W-:-:S04]  /*0470*/  FFMA R7, R7, R10, R6 ;  /* 0x0000000a07077223 */ /* 0x000fc80000000006 */
[----:B--2---:R-:W-:-:S04]  /*0480*/  FFMA R14, R14, R13, R7 ;  /* 0x0000000d0e0e7223 */ /* 0x004fc80000000007 */
[----:B------:R-:W-:Y:S01]  /*0490*/  FFMA R24, R9, R24, R14 ;  /* 0x0000001809187223 */ /* 0x000fe2000000000e */
[----:B------:R-:W-:Y:S06]  /*04a0*/  @P1 BRA `(.L_x_2) ;  /* 0xfffffffc005c1947 */ /* 0x000fec000383ffff */
.L_x_1:
[----:B------:R-:W-:Y:S05]  /*04b0*/  @!P0 BRA `(.L_x_0) ;  /* 0x0000000000fc8947 */ /* 0x000fea0003800000 */
[----:B------:R-:W-:Y:S02]  /*04c0*/  ISETP.GE.U32.AND P1, PT, R27, 0x4, PT ;  /* 0x000000041b00780c */ /* 0x000fe40003f26070 */
[----:B------:R-:W-:-:S04]  /*04d0*/  LOP3.LUT R14, R16, 0x3, RZ, 0xc0, !PT ;  /* 0x00000003100e7812 */ /* 0x000fc800078ec0ff */
[----:B------:R-:W-:-:S07]  /*04e0*/  ISETP.NE.AND P0, PT, R14, RZ, PT ;  /* 0x000000ff0e00720c */ /* 0x000fce0003f05270 */
[----:B------:R-:W-:Y:S06]  /*04f0*/  @!P1 BRA `(.L_x_3) ;  /* 0x00000000006c9947 */ /* 0x000fec0003800000 */
[----:B------:R-:W0:Y:S01]  /*0500*/  LDC.64 R4, c[0x0][0x398] ;  /* 0x0000e600ff047b82 */ /* 0x000e220000000a00 */
[----:B------:R-:W1:Y:S01]  /*0510*/  LDCU.64 UR6, c[0x0][0x388] ;  /* 0x00007100ff0677ac */ /* 0x000e620008000a00 */
[----:B------:R-:W-:Y:S01]  /*0520*/  IMAD R7, R21, R17, R0 ;  /* 0x0000001115077224 */ /* 0x000fe200078e0200 */
[CC--:B------:R-:W-:Y:S02]  /*0530*/  IADD3 R3, PT, PT, R20.reuse, R21.reuse, RZ ;  /* 0x0000001514037210 */ /* 0x0c0fe40007ffe0ff */
[----:B------:R-:W-:-:S03]  /*0540*/  IADD3 R8, P1, PT, R20, R21, RZ ;  /* 0x0000001514087210 */ /* 0x000fc60007f3e0ff */
[----:B------:R-:W2:Y:S01]  /*0550*/  LDC.64 R12, c[0x0][0x388] ;  /* 0x0000e200ff0c7b82 */ /* 0x000ea20000000a00 */
[----:B0-----:R-:W-:-:S04]  /*0560*/  IMAD.WIDE R4, R7, 0x4, R4 ;  /* 0x0000000407047825 */ /* 0x001fc800078e0204 */
[----:B------:R-:W-:Y:S02]  /*0570*/  IMAD.WIDE R6, R17, 0x4, R4 ;  /* 0x0000000411067825 */ /* 0x000fe400078e0204 */
[----:B------:R-:W3:Y:S02]  /*0580*/  LDG.E R4, desc[UR4][R4.64] ;  /* 0x0000000404047981 */ /* 0x000ee4000c1e1900 */
[----:B--2---:R-:W-:Y:S01]  /*0590*/  IMAD.WIDE.U32 R12, R3, 0x4, R12 ;  /* 0x00000004030c7825 */ /* 0x004fe200078e000c */
[----:B------:R-:W-:Y:S02]  /*05a0*/  IADD3.X R3, PT, PT, RZ, RZ, RZ, P1, !PT ;  /* 0x000000ffff037210 */ /* 0x000fe40000ffe4ff */
[----:B-1----:R-:W-:-:S03]  /*05b0*/  LEA R2, P1, R8, UR6, 0x2 ;  /* 0x0000000608027c11 */ /* 0x002fc6000f8210ff */
[----:B------:R-:W3:Y:S01]  /*05c0*/  LDG.E R13, desc[UR4][R12.64] ;  /* 0x000000040c0d7981 */ /* 0x000ee2000c1e1900 */
[----:B------:R-:W-:Y:S01]  /*05d0*/  LEA.HI.X R3, R8, UR7, R3, 0x2, P1 ;  /* 0x0000000708037c11 */ /* 0x000fe200088f1403 */
[C---:B------:R-:W-:Y:S02]  /*05e0*/  IMAD.WIDE R8, R17.reuse, 0x4, R6 ;  /* 0x0000000411087825 */ /* 0x040fe400078e0206 */
[----:B------:R-:W2:Y:S04]  /*05f0*/  LDG.E R6, desc[UR4][R6.64] ;  /* 0x0000000406067981 */ /* 0x000ea8000c1e1900 */
[----:B------:R-:W2:Y:S01]  /*0600*/  LDG.E R15, desc[UR4][R2.64+0x4] ;  /* 0x00000404020f7981 */ /* 0x000ea2000c1e1900 */
[----:B------:R-:W-:-:S03]  /*0610*/  IMAD.WIDE R10, R17, 0x4, R8 ;  /* 0x00000004110a7825 */ /* 0x000fc600078e0208 */
[----:B------:R-:W4:Y:S04]  /*0620*/  LDG.E R22, desc[UR4][R8.64] ;  /* 0x0000000408167981 */ /* 0x000f28000c1e1900 */
[----:B------:R-:W4:Y:S04]  /*0630*/  LDG.E R18, desc[UR4][R2.64+0x8] ;  /* 0x0000080402127981 */ /* 0x000f28000c1e1900 */
[----:B------:R-:W5:Y:S04]  /*0640*/  LDG.E R26, desc[UR4][R2.64+0xc] ;  /* 0x00000c04021a7981 */ /* 0x000f68000c1e1900 */
[----:B------:R-:W5:Y:S01]  /*0650*/  LDG.E R10, desc[UR4][R10.64] ;  /* 0x000000040a0a7981 */ /* 0x000f62000c1e1900 */
[----:B------:R-:W-:Y:S01]  /*0660*/  IADD3 R21, PT, PT, R21, 0x4, RZ ;  /* 0x0000000415157810 */ /* 0x000fe20007ffe0ff */
[----:B---3--:R-:W-:-:S04]  /*0670*/  FFMA R24, R13, R4, R24 ;  /* 0x000000040d187223 */ /* 0x008fc80000000018 */
[----:B--2---:R-:W-:-:S04]  /*0680*/  FFMA R15, R15, R6, R24 ;  /* 0x000000060f0f7223 */ /* 0x004fc80000000018 */
[----:B----4-:R-:W-:-:S04]  /*0690*/  FFMA R15, R18, R22, R15 ;  /* 0x00000016120f7223 */ /* 0x010fc8000000000f */
[----:B-----5:R-:W-:-:S07]  /*06a0*/  FFMA R24, R26, R10, R15 ;  /* 0x0000000a1a187223 */ /* 0x020fce000000000f */
.L_x_3:
[----:B------:R-:W-:Y:S05]  /*06b0*/  @!P0 BRA `(.L_x_0) ;  /* 0x00000000007c8947 */ /* 0x000fea0003800000 */
[----:B------:R-:W-:Y:S02]  /*06c0*/  ISETP.NE.AND P1, PT, R14, 0x1, PT ;  /* 0x000000010e00780c */ /* 0x000fe40003f25270 */
[----:B------:R-:W-:-:S04]  /*06d0*/  LOP3.LUT R16, R16, 0x1, RZ, 0xc0, !PT ;  /* 0x0000000110107812 */ /* 0x000fc800078ec0ff */
[----:B------:R-:W-:-:S07]  /*06e0*/  ISETP.NE.U32.AND P0, PT, R16, 0x1, PT ;  /* 0x000000011000780c */ /* 0x000fce0003f05070 */
[----:B------:R-:W0:Y:S01]  /*06f0*/  @P1 LDC.64 R10, c[0x0][0x388] ;  /* 0x0000e200ff0a1b82 */ /* 0x000e220000000a00 */
[CC--:B------:R-:W-:Y:S02]  /*0700*/  @P1 IADD3 R13, PT, PT, R20.reuse, R21.reuse, RZ ;  /* 0x00000015140d1210 */ /* 0x0c0fe40007ffe0ff */
[----:B------:R-:W-:-:S04]  /*0710*/  @P1 IADD3 R12, P2, PT, R20, R21, RZ ;  /* 0x00000015140c1210 */ /* 0x000fc80007f5e0ff */
[----:B------:R-:W-:Y:S01]  /*0720*/  @P1 IADD3.X R14, PT, PT, RZ, RZ, RZ, P2, !PT ;  /* 0x000000ffff0e1210 */ /* 0x000fe200017fe4ff */
[----:B------:R-:W1:Y:S08]  /*0730*/  @P1 LDC.64 R8, c[0x0][0x398] ;  /* 0x0000e600ff081b82 */ /* 0x000e700000000a00 */
[----:B------:R-:W2:Y:S08]  /*0740*/  @P1 LDC.64 R6, c[0x0][0x388] ;  /* 0x0000e200ff061b82 */ /* 0x000eb00000000a00 */
[----:B------:R-:W3:Y:S01]  /*0750*/  @!P0 LDC.64 R4, c[0x0][0x388] ;  /* 0x0000e200ff048b82 */ /* 0x000ee20000000a00 */
[----:B0-----:R-:W-:-:S04]  /*0760*/  @P1 IMAD.WIDE.U32 R10, R13, 0x4, R10 ;  /* 0x000000040d0a1825 */ /* 0x001fc800078e000a */
[C---:B------:R-:W-:Y:S01]  /*0770*/  @P1 IMAD R13, R21.reuse, R17, R0 ;  /* 0x00000011150d1224 */ /* 0x040fe200078e0200 */
[----:B------:R-:W-:Y:S01]  /*0780*/  @P1 IADD3 R21, PT, PT, R21, 0x2, RZ ;  /* 0x0000000215151810 */ /* 0x000fe20007ffe0ff */
[----:B------:R-:W4:Y:S01]  /*0790*/  @P1 LDG.E R11, desc[UR4][R10.64] ;  /* 0x000000040a0b1981 */ /* 0x000f22000c1e1900 */
[----:B------:R-:W0:Y:S01]  /*07a0*/  @!P0 LDC.64 R2, c[0x0][0x398] ;  /* 0x0000e600ff028b82 */ /* 0x000e220000000a00 */
[----:B-1----:R-:W-:Y:S01]  /*07b0*/  @P1 IMAD.WIDE R8, R13, 0x4, R8 ;  /* 0x000000040d081825 */ /* 0x002fe200078e0208 */
[----:B------:R-:W-:Y:S02]  /*07c0*/  @!P0 IADD3 R15, PT, PT, R20, R21, RZ ;  /* 0x00000015140f8210 */ /* 0x000fe40007ffe0ff */
[----:B--2---:R-:W-:Y:S01]  /*07d0*/  @P1 LEA R6, P2, R12, R6, 0x2 ;  /* 0x000000060c061211 */ /* 0x004fe200078410ff */
[----:B------:R-:W-:-:S03]  /*07e0*/  @!P0 IMAD R21, R21, R17, R0 ;  /* 0x0000001115158224 */ /* 0x000fc600078e0200 */
[----:B------:R-:W-:Y:S01]  /*07f0*/  @P1 LEA.HI.X R7, R12, R7, R14, 0x2, P2 ;  /* 0x000000070c071211 */ /* 0x000fe200010f140e */
[----:B------:R-:W-:Y:S01]  /*0800*/  @P1 IMAD.WIDE R12, R17, 0x4, R8 ;  /* 0x00000004110c1825 */ /* 0x000fe200078e0208 */
[----:B------:R-:W4:Y:S03]  /*0810*/  @P1 LDG.E R14, desc[UR4][R8.64] ;  /* 0x00000004080e1981 */ /* 0x000f26000c1e1900 */
[----:B---3--:R-:W-:Y:S01]  /*0820*/  @!P0 IMAD.WIDE.U32 R4, R15, 0x4, R4 ;  /* 0x000000040f048825 */ /* 0x008fe200078e0004 */
[----:B------:R-:W2:Y:S04]  /*0830*/  @P1 LDG.E R6, desc[UR4][R6.64+0x4] ;  /* 0x0000040406061981 */ /* 0x000ea8000c1e1900 */
[----:B------:R-:W2:Y:S01]  /*0840*/  @P1 LDG.E R12, desc[UR4][R12.64] ;  /* 0x000000040c0c1981 */ /* 0x000ea2000c1e1900 */
[----:B0-----:R-:W-:-:S03]  /*0850*/  @!P0 IMAD.WIDE R2, R21, 0x4, R2 ;  /* 0x0000000415028825 */ /* 0x001fc600078e0202 */
[----:B------:R-:W3:Y:S04]  /*0860*/  @!P0 LDG.E R5, desc[UR4][R4.64] ;  /* 0x0000000404058981 */ /* 0x000ee8000c1e1900 */
[----:B------:R-:W3:Y:S01]  /*0870*/  @!P0 LDG.E R2, desc[UR4][R2.64] ;  /* 0x0000000402028981 */ /* 0x000ee2000c1e1900 */
[----:B----4-:R-:W-:-:S04]  /*0880*/  @P1 FFMA R11, R11, R14, R24 ;  /* 0x0000000e0b0b1223 */ /* 0x010fc80000000018 */
[----:B--2---:R-:W-:-:S04]  /*0890*/  @P1 FFMA R24, R6, R12, R11 ;  /* 0x0000000c06181223 */ /* 0x004fc8000000000b */
[----:B---3--:R-:W-:-:S07]  /*08a0*/  @!P0 FFMA R24, R5, R2, R24 ;  /* 0x0000000205188223 */ /* 0x008fce0000000018 */
.L_x_0:
[----:B------:R-:W0:Y:S01]  /*08b0*/  LDC.64 R2, c[0x0][0x3a8] ;  /* 0x0000ea00ff027b82 */ /* 0x000e220000000a00 */
[----:B------:R-:W1:Y:S02]  /*08c0*/  LDCU UR6, c[0x0][0x3a0] ;  /* 0x00007400ff0677ac */ /* 0x000e640008000800 */
[----:B-1----:R-:W-:-:S04]  /*08d0*/  IMAD R19, R19, UR6, R0 ;  /* 0x0000000613137c24 */ /* 0x002fc8000f8e0200 */
[----:B0-----:R-:W-:-:S05]  /*08e0*/  IMAD.WIDE R2, R19, 0x4, R2 ;  /* 0x0000000413027825 */ /* 0x001fca00078e0202 */
[----:B------:R-:W-:Y:S01]  /*08f0*/  STG.E desc[UR4][R2.64], R24 ;  /* 0x0000001802007986 */ /* 0x000fe2000c101904 */
[----:B------:R-:W-:Y:S05]  /*0900*/  EXIT ;  /* 0x000000000000794d */ /* 0x000fea0003800000 */
.L_x_4:
[----:B------:R-:W-:-:S00]  /*0910*/  BRA `(.L_x_4) ;  /* 0xfffffffc00fc7947 */ /* 0x000fc0000383ffff */
[----:B------:R-:W-:-:S00]  /*0920*/  NOP ;  /* 0x0000000000007918 */ /* 0x000fc00000000000 */
        /* <DEDUP_REMOVED lines=13> */
.L_x_5:


//--------------------- .nv.shared.reserved.0     --------------------------
	.section	.nv.shared.reserved.0,"aw",@nobits
	.weak		__nv_reservedSMEM_offset_0_alias
	.size		__nv_reservedSMEM_offset_0_alias, 0, 64
	.other		__nv_reservedSMEM_offset_0_alias,@"STO_CUDA_RESERVED_SHARED STV_DEFAULT"
__nv_reservedSMEM_offset_0_alias:
	.zero		0
	.zero		64


//--------------------- .nv.constant0._Z14MatrixMultKern6MatrixS_S_ --------------------------
	.section	.nv.constant0._Z14MatrixMultKern6MatrixS_S_,"a",@progbits
	.sectionflags	@""
	.align	4
.nv.constant0._Z14MatrixMultKern6MatrixS_S_:
	.zero		944


//--------------------- SYMBOLS --------------------------

	.type		.nv.reservedSmem.offset0,@object
	.size		.nv.reservedSmem.offset0,0x4
